//
// Generated by NVIDIA NVVM Compiler
//
// Compiler Build ID: CL-36424714
// Cuda compilation tools, release 13.0, V13.0.88
// Based on NVVM 20.0.0
//

.version 9.0
.target sm_100
.address_size 64

	// .globl	_Z13reverseKernelPii

.visible .entry _Z13reverseKernelPii(
	.param .u64 .ptr .align 1 _Z13reverseKernelPii_param_0,
	.param .u32 _Z13reverseKernelPii_param_1
)
{
	.reg .pred 	%p<2>;
	.reg .b32 	%r<10>;
	.reg .b64 	%rd<7>;

	ld.param.u64 	%rd1, [_Z13reverseKernelPii_param_0];
	ld.param.u32 	%r3, [_Z13reverseKernelPii_param_1];
	mov.u32 	%r4, %tid.x;
	mov.u32 	%r5, %ctaid.x;
	mov.u32 	%r6, %ntid.x;
	mad.lo.s32 	%r1, %r5, %r6, %r4;
	not.b32 	%r7, %r1;
	add.s32 	%r2, %r3, %r7;
	setp.ge.s32 	%p1, %r1, %r2;
	@%p1 bra 	$L__BB0_2;
	cvta.to.global.u64 	%rd2, %rd1;
	mul.wide.s32 	%rd3, %r1, 4;
	add.s64 	%rd4, %rd2, %rd3;
	ld.global.u32 	%r8, [%rd4];
	mul.wide.s32 	%rd5, %r2, 4;
	add.s64 	%rd6, %rd2, %rd5;
	ld.global.u32 	%r9, [%rd6];
	st.global.u32 	[%rd4], %r9;
	st.global.u32 	[%rd6], %r8;
$L__BB0_2:
	ret;

}


// ===== COMPILED SASS (sm_100) =====

	.target	sm_100

	.elftype	@"ET_EXEC"


//--------------------- .note.nv.tkinfo           --------------------------
	.section	.note.nv.tkinfo,"",@"SHT_NOTE"
	.sectionflags	@"SHF_NOTE_NV_TKINFO"
	.tkinfo
        /*0018*/ 	.word	0x00000002
        /*0030*/ 	.string	""
        /*0030*/ 	.string	"ptxas"
        /*0030*/ 	.string	"Cuda compilation tools, release 13.0, V13.0.88"
        /*0030*/ 	.string	"Build cuda_13.0.r13.0/compiler.36424714_0"
        /*0030*/ 	.string	"-arch sm_100 -m 64 "



//--------------------- .note.nv.cuinfo           --------------------------
	.section	.note.nv.cuinfo,"",@"SHT_NOTE"
	.sectionflags	@"SHF_NOTE_NV_CUINFO"
        /*0018*/ 	.short	0x0002
        /*001a*/ 	.short	0x0064
        /*001c*/ 	.short	0x0082
	.zero		2


//--------------------- .nv.info                  --------------------------
	.section	.nv.info,"",@"SHT_CUDA_INFO"
	.align	4


	//----- nvinfo : EIATTR_REGCOUNT
	.align		4
        /*0000*/ 	.byte	0x04, 0x2f
        /*0002*/ 	.short	(.L_1 - .L_0)
	.align		4
.L_0:
        /*0004*/ 	.word	index@(_Z13reverseKernelPii)
        /*0008*/ 	.word	0x0000000c


	//----- nvinfo : EIATTR_FRAME_SIZE
	.align		4
.L_1:
        /*000c*/ 	.byte	0x04, 0x11
        /*000e*/ 	.short	(.L_3 - .L_2)
	.align		4
.L_2:
        /*0010*/ 	.word	index@(_Z13reverseKernelPii)
        /*0014*/ 	.word	0x00000000


	//----- nvinfo : EIATTR_MIN_STACK_SIZE
	.align		4
.L_3:
        /*0018*/ 	.byte	0x04, 0x12
        /*001a*/ 	.short	(.L_5 - .L_4)
	.align		4
.L_4:
        /*001c*/ 	.word	index@(_Z13reverseKernelPii)
        /*0020*/ 	.word	0x00000000
.L_5:


//--------------------- .nv.compat                --------------------------
	.section	.nv.compat,"",@"SHT_CUDA_COMPAT_INFO"
	.align	4
        /*0000*/ 	.byte	0x02, 0x09, 0x00, 0x00, 0x02, 0x02, 0x01, 0x00, 0x02, 0x05, 0x05, 0x00, 0x03, 0x07, 0x01, 0x01
        /*0010*/ 	.byte	0x02, 0x03, 0x00, 0x00, 0x02, 0x06, 0x01, 0x00, 0x04, 0x0b, 0x08, 0x00, 0x09, 0x00, 0x00, 0x00
        /*0020*/ 	.byte	0x00, 0x00, 0x00, 0x00


//--------------------- .nv.info._Z13reverseKernelPii --------------------------
	.section	.nv.info._Z13reverseKernelPii,"",@"SHT_CUDA_INFO"
	.sectionflags	@""
	.align	4


	//----- nvinfo : EIATTR_CUDA_API_VERSION
	.align		4
        /*0000*/ 	.byte	0x04, 0x37
        /*0002*/ 	.short	(.L_7 - .L_6)
.L_6:
        /*0004*/ 	.word	0x00000082


	//----- nvinfo : EIATTR_KPARAM_INFO
	.align		4
.L_7:
        /*0008*/ 	.byte	0x04, 0x17
        /*000a*/ 	.short	(.L_9 - .L_8)
.L_8:
        /*000c*/ 	.word	0x00000000
        /*0010*/ 	.short	0x0001
        /*0012*/ 	.short	0x0008
        /*0014*/ 	.byte	0x00, 0xf0, 0x11, 0x00


	//----- nvinfo : EIATTR_KPARAM_INFO
	.align		4
.L_9:
        /*0018*/ 	.byte	0x04, 0x17
        /*001a*/ 	.short	(.L_11 - .L_10)
.L_10:
        /*001c*/ 	.word	0x00000000
        /*0020*/ 	.short	0x0000
        /*0022*/ 	.short	0x0000
        /*0024*/ 	.byte	0x00, 0xf5, 0x21, 0x00


	//----- nvinfo : EIATTR_SPARSE_MMA_MASK
	.align		4
.L_11:
        /*0028*/ 	.byte	0x03, 0x50
        /*002a*/ 	.short	0x0000


	//----- nvinfo : EIATTR_MAXREG_COUNT
	.align		4
        /*002c*/ 	.byte	0x03, 0x1b
        /*002e*/ 	.short	0x00ff


	//----- nvinfo : EIATTR_MERCURY_ISA_VERSION
	.align		4
        /*0030*/ 	.byte	0x03, 0x5f
        /*0032*/ 	.short	0x0101


	//----- nvinfo : EIATTR_VRC_CTA_INIT_COUNT
	.align		4
        /*0034*/ 	.byte	0x02, 0x4a
	.zero		1
	.zero		1


	//----- nvinfo : EIATTR_EXIT_INSTR_OFFSETS
	.align		4
        /*0038*/ 	.byte	0x04, 0x1c
        /*003a*/ 	.short	(.L_13 - .L_12)


	//   ....[0]....
.L_12:
        /*003c*/ 	.word	0x00000090


	//   ....[1]....
        /*0040*/ 	.word	0x00000120


	//----- nvinfo : EIATTR_CBANK_PARAM_SIZE
	.align		4
.L_13:
        /*0044*/ 	.byte	0x03, 0x19
        /*0046*/ 	.short	0x000c


	//----- nvinfo : EIATTR_PARAM_CBANK
	.align		4
        /*0048*/ 	.byte	0x04, 0x0a
        /*004a*/ 	.short	(.L_15 - .L_14)
	.align		4
.L_14:
        /*004c*/ 	.word	index@(.nv.constant0._Z13reverseKernelPii)
        /*0050*/ 	.short	0x0380
        /*0052*/ 	.short	0x000c


	//----- nvinfo : EIATTR_SW_WAR
	.align		4
.L_15:
        /*0054*/ 	.byte	0x04, 0x36
        /*0056*/ 	.short	(.L_17 - .L_16)
.L_16:
        /*0058*/ 	.word	0x00000008
.L_17:


//--------------------- .nv.callgraph             --------------------------
	.section	.nv.callgraph,"",@"SHT_CUDA_CALLGRAPH"
	.align	4
	.sectionentsize	8
	.align		4
        /*0000*/ 	.word	0x00000000
	.align		4
        /*0004*/ 	.word	0xffffffff
	.align		4
        /*0008*/ 	.word	0x00000000
	.align		4
        /*000c*/ 	.word	0xfffffffe
	.align		4
        /*0010*/ 	.word	0x00000000
	.align		4
        /*0014*/ 	.word	0xfffffffd
	.align		4
        /*0018*/ 	.word	0x00000000
	.align		4
        /*001c*/ 	.word	0xfffffffc


//--------------------- .text._Z13reverseKernelPii --------------------------
	.section	.text._Z13reverseKernelPii,"ax",@progbits
	.align	128
        .global         _Z13reverseKernelPii
        .type           _Z13reverseKernelPii,@function
        .size           _Z13reverseKernelPii,(.L_x_1 - _Z13reverseKernelPii)
        .other          _Z13reverseKernelPii,@"STO_CUDA_ENTRY STV_DEFAULT"
_Z13reverseKernelPii:
.text._Z13reverseKernelPii:
[----:B------:R-:W-:Y:S01]  /*0000*/  LDC R1, c[0x0][0x37c] ;  /* 0x0000df00ff017b82 */ /* 0x000fe20000000800 */
[----:B------:R-:W0:Y:S07]  /*0010*/  S2R R7, SR_TID.X ;  /* 0x0000000000077919 */ /* 0x000e2e0000002100 */
[----:B------:R-:W0:Y:S01]  /*0020*/  S2UR UR4, SR_CTAID.X ;  /* 0x00000000000479c3 */ /* 0x000e220000002500 */
[----:B------:R-:W1:Y:S07]  /*0030*/  LDCU UR5, c[0x0][0x388] ;  /* 0x00007100ff0577ac */ /* 0x000e6e0008000800 */
[----:B------:R-:W0:Y:S02]  /*0040*/  LDC R0, c[0x0][0x360] ;  /* 0x0000d800ff007b82 */ /* 0x000e240000000800 */
[----:B0-----:R-:W-:-:S05]  /*0050*/  IMAD R7, R0, UR4, R7 ;  /* 0x0000000400077c24 */ /* 0x001fca000f8e0207 */
[----:B------:R-:W-:-:S04]  /*0060*/  LOP3.LUT R0, RZ, R7, RZ, 0x33, !PT ;  /* 0x00000007ff007212 */ /* 0x000fc800078e33ff */
[----:B-1----:R-:W-:-:S04]  /*0070*/  IADD3 R0, PT, PT, R0, UR5, RZ ;  /* 0x0000000500007c10 */ /* 0x002fc8000fffe0ff */
[----:B------:R-:W-:-:S13]  /*0080*/  ISETP.GE.AND P0, PT, R7, R0, PT ;  /* 0x000000000700720c */ /* 0x000fda0003f06270 */
[----:B------:R-:W-:Y:S05]  /*0090*/  @P0 EXIT ;  /* 0x000000000000094d */ /* 0x000fea0003800000 */
[----:B------:R-:W0:Y:S01]  /*00a0*/  LDC.64 R2, c[0x0][0x380] ;  /* 0x0000e000ff027b82 */ /* 0x000e220000000a00 */
[----:B------:R-:W1:Y:S01]  /*00b0*/  LDCU.64 UR4, c[0x0][0x358] ;  /* 0x00006b00ff0477ac */ /* 0x000e620008000a00 */
[----:B0-----:R-:W-:-:S04]  /*00c0*/  IMAD.WIDE R4, R0, 0x4, R2 ;  /* 0x0000000400047825 */ /* 0x001fc800078e0202 */
[----:B------:R-:W-:Y:S01]  /*00d0*/  IMAD.WIDE R2, R7, 0x4, R2 ;  /* 0x0000000407027825 */ /* 0x000fe200078e0202 */
[----:B-1----:R-:W2:Y:S04]  /*00e0*/  LDG.E R9, desc[UR4][R4.64] ;  /* 0x0000000404097981 */ /* 0x002ea8000c1e1900 */
[----:B------:R-:W3:Y:S04]  /*00f0*/  LDG.E R7, desc[UR4][R2.64] ;  /* 0x0000000402077981 */ /* 0x000ee8000c1e1900 */
[----:B--2---:R-:W-:Y:S04]  /*0100*/  STG.E desc[UR4][R2.64], R9 ;  /* 0x0000000902007986 */ /* 0x004fe8000c101904 */
[----:B---3--:R-:W-:Y:S01]  /*0110*/  STG.E desc[UR4][R4.64], R7 ;  /* 0x0000000704007986 */ /* 0x008fe2000c101904 */
[----:B------:R-:W-:Y:S05]  /*0120*/  EXIT ;  /* 0x000000000000794d */ /* 0x000fea0003800000 */
.L_x_0:
[----:B------:R-:W-:-:S00]  /*0130*/  BRA `(.L_x_0) ;  /* 0xfffffffc00fc7947 */ /* 0x000fc0000383ffff */
[----:B------:R-:W-:-:S00]  /*0140*/  NOP ;  /* 0x0000000000007918 */ /* 0x000fc00000000000 */
        /* <DEDUP_REMOVED lines=11> */
.L_x_1:


//--------------------- .nv.shared.reserved.0     --------------------------
	.section	.nv.shared.reserved.0,"aw",@nobits
	.weak		__nv_reservedSMEM_offset_0_alias
	.size		__nv_reservedSMEM_offset_0_alias, 0, 64
	.other		__nv_reservedSMEM_offset_0_alias,@"STO_CUDA_RESERVED_SHARED STV_DEFAULT"
__nv_reservedSMEM_offset_0_alias:
	.zero		0
	.zero		64


//--------------------- .nv.constant0._Z13reverseKernelPii --------------------------
	.section	.nv.constant0._Z13reverseKernelPii,"a",@progbits
	.sectionflags	@""
	.align	4
.nv.constant0._Z13reverseKernelPii:
	.zero		908


//--------------------- SYMBOLS --------------------------

	.type		.nv.reservedSmem.offset0,@object
	.size		.nv.reservedSmem.offset0,0x4
